	.headerflags	@"EF_CUDA_TEXMODE_UNIFIED EF_CUDA_64BIT_ADDRESS EF_CUDA_ACCELERATORS EF_CUDA_SM90 EF_CUDA_VIRTUAL_SM(EF_CUDA_SM90)"
	.elftype	@"ET_EXEC"


//--------------------- .nv.info                  --------------------------
	.section	.nv.info,"",@"SHT_CUDA_INFO"
	.align	4


	//----- nvinfo : EIATTR_REGCOUNT
	.align		4
        /*0000*/ 	.byte	0x04, 0x2f
        /*0002*/ 	.short	(.L_1 - .L_0)
	.align		4
.L_0:
        /*0004*/ 	.word	index@(triton_poi_fused_convolution_relu_threshold_backward_9)
        /*0008*/ 	.word	0x0000001a


	//----- nvinfo : EIATTR_MIN_STACK_SIZE
	.align		4
.L_1:
        /*000c*/ 	.byte	0x04, 0x12
        /*000e*/ 	.short	(.L_3 - .L_2)
	.align		4
.L_2:
        /*0010*/ 	.word	index@(triton_poi_fused_convolution_relu_threshold_backward_9)
        /*0014*/ 	.word	0x00000000


	//----- nvinfo : EIATTR_FRAME_SIZE
	.align		4
.L_3:
        /*0018*/ 	.byte	0x04, 0x11
        /*001a*/ 	.short	(.L_5 - .L_4)
	.align		4
.L_4:
        /*001c*/ 	.word	index@(triton_poi_fused_convolution_relu_threshold_backward_9)
        /*0020*/ 	.word	0x00000000


	//----- nvinfo : EIATTR_MIN_STACK_SIZE
	.align		4
.L_5:
        /*0024*/ 	.byte	0x04, 0x12
        /*0026*/ 	.short	(.L_7 - .L_6)
	.align		4
.L_6:
        /*0028*/ 	.word	index@(triton_poi_fused_convolution_relu_threshold_backward_9)
        /*002c*/ 	.word	0x00000000
.L_7:


//--------------------- .nv.info.triton_poi_fused_convolution_relu_threshold_backward_9 --------------------------
	.section	.nv.info.triton_poi_fused_convolution_relu_threshold_backward_9,"",@"SHT_CUDA_INFO"
	.sectionflags	@""
	.align	4


	//----- nvinfo : EIATTR_CUDA_API_VERSION
	.align		4
        /*0000*/ 	.byte	0x04, 0x37
        /*0002*/ 	.short	(.L_9 - .L_8)
.L_8:
        /*0004*/ 	.word	0x0000007c


	//----- nvinfo : EIATTR_KPARAM_INFO
	.align		4
.L_9:
        /*0008*/ 	.byte	0x04, 0x17
        /*000a*/ 	.short	(.L_11 - .L_10)
.L_10:
        /*000c*/ 	.word	0x00000000
        /*0010*/ 	.short	0x0003
        /*0012*/ 	.short	0x0018
        /*0014*/ 	.byte	0x00, 0xf0, 0x11, 0x00


	//----- nvinfo : EIATTR_KPARAM_INFO
	.align		4
.L_11:
        /*0018*/ 	.byte	0x04, 0x17
        /*001a*/ 	.short	(.L_13 - .L_12)
.L_12:
        /*001c*/ 	.word	0x00000000
        /*0020*/ 	.short	0x0002
        /*0022*/ 	.short	0x0010
        /*0024*/ 	.byte	0x00, 0xf4, 0x21, 0x00


	//----- nvinfo : EIATTR_KPARAM_INFO
	.align		4
.L_13:
        /*0028*/ 	.byte	0x04, 0x17
        /*002a*/ 	.short	(.L_15 - .L_14)
.L_14:
        /*002c*/ 	.word	0x00000000
        /*0030*/ 	.short	0x0001
        /*0032*/ 	.short	0x0008
        /*0034*/ 	.byte	0x00, 0xf4, 0x21, 0x00


	//----- nvinfo : EIATTR_KPARAM_INFO
	.align		4
.L_15:
        /*0038*/ 	.byte	0x04, 0x17
        /*003a*/ 	.short	(.L_17 - .L_16)
.L_16:
        /*003c*/ 	.word	0x00000000
        /*0040*/ 	.short	0x0000
        /*0042*/ 	.short	0x0000
        /*0044*/ 	.byte	0x00, 0xf4, 0x21, 0x00


	//----- nvinfo : EIATTR_SPARSE_MMA_MASK
	.align		4
.L_17:
        /*0048*/ 	.byte	0x03, 0x50
        /*004a*/ 	.short	0x0000


	//----- nvinfo : EIATTR_MAXREG_COUNT
	.align		4
        /*004c*/ 	.byte	0x03, 0x1b
        /*004e*/ 	.short	0x00ff


	//----- nvinfo : EIATTR_EXIT_INSTR_OFFSETS
	.align		4
        /*0050*/ 	.byte	0x04, 0x1c
        /*0052*/ 	.short	(.L_19 - .L_18)


	//   ....[0]....
.L_18:
        /*0054*/ 	.word	0x00000530


	//   ....[1]....
        /*0058*/ 	.word	0x00000550


	//----- nvinfo : EIATTR_REQNTID
	.align		4
.L_19:
        /*005c*/ 	.byte	0x04, 0x10
        /*005e*/ 	.short	(.L_21 - .L_20)
.L_20:
        /*0060*/ 	.word	0x00000080
        /*0064*/ 	.word	0x00000001
        /*0068*/ 	.word	0x00000001


	//----- nvinfo : EIATTR_CBANK_PARAM_SIZE
	.align		4
.L_21:
        /*006c*/ 	.byte	0x03, 0x19
        /*006e*/ 	.short	0x001c


	//----- nvinfo : EIATTR_PARAM_CBANK
	.align		4
        /*0070*/ 	.byte	0x04, 0x0a
        /*0072*/ 	.short	(.L_23 - .L_22)
	.align		4
.L_22:
        /*0074*/ 	.word	index@(.nv.constant0.triton_poi_fused_convolution_relu_threshold_backward_9)
        /*0078*/ 	.short	0x0210
        /*007a*/ 	.short	0x001c


	//----- nvinfo : EIATTR_SW_WAR
	.align		4
.L_23:
        /*007c*/ 	.byte	0x04, 0x36
        /*007e*/ 	.short	(.L_25 - .L_24)
.L_24:
        /*0080*/ 	.word	0x00000008
.L_25:


//--------------------- .nv.callgraph             --------------------------
	.section	.nv.callgraph,"",@"SHT_CUDA_CALLGRAPH"
	.align	4
	.sectionentsize	8
	.align		4
        /*0000*/ 	.word	0x00000000
	.align		4
        /*0004*/ 	.word	0xffffffff
	.align		4
        /*0008*/ 	.word	0x00000000
	.align		4
        /*000c*/ 	.word	0xfffffffe
	.align		4
        /*0010*/ 	.word	0x00000000
	.align		4
        /*0014*/ 	.word	0xfffffffd
	.align		4
        /*0018*/ 	.word	0x00000000
	.align		4
        /*001c*/ 	.word	0xfffffffc


//--------------------- .text.triton_poi_fused_convolution_relu_threshold_backward_9 --------------------------
	.section	.text.triton_poi_fused_convolution_relu_threshold_backward_9,"ax",@progbits
	.align	128
        .global         triton_poi_fused_convolution_relu_threshold_backward_9
        .type           triton_poi_fused_convolution_relu_threshold_backward_9,@function
        .size           triton_poi_fused_convolution_relu_threshold_backward_9,(.L_x_1 - triton_poi_fused_convolution_relu_threshold_backward_9)
        .other          triton_poi_fused_convolution_relu_threshold_backward_9,@"STO_CUDA_ENTRY STV_DEFAULT"
triton_poi_fused_convolution_relu_threshold_backward_9:
.text.triton_poi_fused_convolution_relu_threshold_backward_9:
[----:B------:R-:W0:Y:S02]  /*0000*/  LDC R1, c[0x0][0x28] ;  /* 0x00000a00ff017b82 */ /* 0x000e240000000800 */
[----:B------:R-:W1:Y:S01]  /*0010*/  S2R R0, SR_TID.X ;  /* 0x0000000000007919 */ /* 0x000e620000002100 */
[----:B------:R-:W2:Y:S01]  /*0020*/  LDC.64 R2, c[0x0][0x210] ;  /* 0x00008400ff027b82 */ /* 0x000ea20000000a00 */
[----:B------:R-:W-:Y:S01]  /*0030*/  CS2R R6, SRZ ;  /* 0x0000000000067805 */ /* 0x000fe2000001ff00 */
[----:B------:R-:W-:Y:S01]  /*0040*/  ULDC.64 UR4, c[0x0][0x208] ;  /* 0x0000820000047ab9 */ /* 0x000fe20000000a00 */
[----:B------:R-:W3:Y:S05]  /*0050*/  S2R R5, SR_CTAID.X ;  /* 0x0000000000057919 */ /* 0x000eea0000002500 */
[----:B------:R-:W4:Y:S01]  /*0060*/  LDC.64 R12, c[0x0][0x218] ;  /* 0x00008600ff0c7b82 */ /* 0x000f220000000a00 */
[----:B------:R-:W-:-:S02]  /*0070*/  CS2R R16, SRZ ;  /* 0x0000000000107805 */ /* 0x000fc4000001ff00 */
[----:B------:R-:W-:Y:S01]  /*0080*/  CS2R R18, SRZ ;  /* 0x0000000000127805 */ /* 0x000fe2000001ff00 */
[----:B------:R-:W-:Y:S01]  /*0090*/  ULDC.64 UR6, c[0x0][0x220] ;  /* 0x0000880000067ab9 */ /* 0x000fe20000000a00 */
[----:B-1----:R-:W-:Y:S01]  /*00a0*/  IMAD.SHL.U32 R0, R0, 0x8, RZ ;  /* 0x0000000800007824 */ /* 0x002fe200078e00ff */
[----:B---3--:R-:W-:-:S04]  /*00b0*/  SHF.R.S32.HI R15, RZ, 0x15, R5 ;  /* 0x00000015ff0f7819 */ /* 0x008fc80000011405 */
[----:B------:R-:W-:Y:S02]  /*00c0*/  LOP3.LUT R0, R0, 0x3f8, RZ, 0xc0, !PT ;  /* 0x000003f800007812 */ /* 0x000fe400078ec0ff */
[----:B------:R-:W-:-:S03]  /*00d0*/  SGXT R15, R15, 0x1 ;  /* 0x000000010f0f781a */ /* 0x000fc60000000200 */
[----:B------:R-:W-:Y:S01]  /*00e0*/  IMAD R0, R5, 0x400, R0 ;  /* 0x0000040005007824 */ /* 0x000fe200078e0200 */
[----:B------:R-:W-:-:S03]  /*00f0*/  CS2R R4, SRZ ;  /* 0x0000000000047805 */ /* 0x000fc6000001ff00 */
[C---:B------:R-:W-:Y:S01]  /*0100*/  VIADD R14, R0.reuse, 0x4 ;  /* 0x00000004000e7836 */ /* 0x040fe20000000000 */
[C---:B------:R-:W-:Y:S01]  /*0110*/  LEA.HI R8, R15.reuse, R0, RZ, 0x6 ;  /* 0x000000000f087211 */ /* 0x040fe200078f30ff */
[C---:B--2---:R-:W-:Y:S01]  /*0120*/  IMAD.WIDE R2, R0.reuse, 0x4, R2 ;  /* 0x0000000400027825 */ /* 0x044fe200078e0202 */
[----:B------:R-:W-:Y:S02]  /*0130*/  ISETP.GE.AND P0, PT, R0, 0xf0400, PT ;  /* 0x000f04000000780c */ /* 0x000fe40003f06270 */
[----:B------:R-:W-:Y:S02]  /*0140*/  LOP3.LUT R11, R8, 0xffffffc0, RZ, 0xc0, !PT ;  /* 0xffffffc0080b7812 */ /* 0x000fe400078ec0ff */
[----:B------:R-:W-:Y:S02]  /*0150*/  CS2R R8, SRZ ;  /* 0x0000000000087805 */ /* 0x000fe4000001ff00 */
[----:B------:R-:W-:Y:S01]  /*0160*/  LEA.HI R15, R15, R14, RZ, 0x6 ;  /* 0x0000000e0f0f7211 */ /* 0x000fe200078f30ff */
[----:B------:R-:W-:Y:S01]  /*0170*/  IMAD.IADD R21, R0, 0x1, -R11 ;  /* 0x0000000100157824 */ /* 0x000fe200078e0a0b */
[----:B------:R-:W-:-:S02]  /*0180*/  CS2R R10, SRZ ;  /* 0x00000000000a7805 */ /* 0x000fc4000001ff00 */
[----:B------:R-:W-:Y:S01]  /*0190*/  LOP3.LUT R15, R15, 0xffffffc0, RZ, 0xc0, !PT ;  /* 0xffffffc00f0f7812 */ /* 0x000fe200078ec0ff */
[----:B----4-:R-:W-:Y:S02]  /*01a0*/  IMAD.WIDE R20, R21, 0x4, R12 ;  /* 0x0000000415147825 */ /* 0x010fe400078e020c */
[----:B------:R1:W2:Y:S04]  /*01b0*/  @!P0 LDG.E.128 R16, desc[UR4][R2.64+0x10] ;  /* 0x0000100402108981 */ /* 0x0002a8000c1e1d00 */
[----:B------:R-:W3:Y:S04]  /*01c0*/  @!P0 LDG.E.128 R8, desc[UR4][R2.64] ;  /* 0x0000000402088981 */ /* 0x000ee8000c1e1d00 */
[----:B------:R-:W3:Y:S01]  /*01d0*/  @!P0 LDG.E.EL.128 R4, desc[UR4][R20.64] ;  /* 0x0000000414048981 */ /* 0x000ee2000c2e1d00 */
[----:B------:R-:W-:-:S04]  /*01e0*/  IMAD.IADD R15, R14, 0x1, -R15 ;  /* 0x000000010e0f7824 */ /* 0x000fc800078e0a0f */
[----:B------:R-:W-:Y:S01]  /*01f0*/  IMAD.WIDE R22, R15, 0x4, R12 ;  /* 0x000000040f167825 */ /* 0x000fe200078e020c */
[----:B------:R-:W-:Y:S02]  /*0200*/  CS2R R12, SRZ ;  /* 0x00000000000c7805 */ /* 0x000fe4000001ff00 */
[----:B------:R-:W-:-:S06]  /*0210*/  CS2R R14, SRZ ;  /* 0x00000000000e7805 */ /* 0x000fcc000001ff00 */
[----:B------:R-:W2:Y:S01]  /*0220*/  @!P0 LDG.E.EL.128 R12, desc[UR4][R22.64] ;  /* 0x00000004160c8981 */ /* 0x000ea2000c2e1d00 */
[----:B---3--:R-:W-:Y:S01]  /*0230*/  FSETP.GEU.AND P3, PT, R11, -R7, PT ;  /* 0x800000070b00720b */ /* 0x008fe20003f6e000 */
[----:B------:R-:W-:Y:S01]  /*0240*/  FADD R7, R7, R11 ;  /* 0x0000000b07077221 */ /* 0x000fe20000000000 */
[----:B------:R-:W-:Y:S01]  /*0250*/  FADD R11, R6, R10 ;  /* 0x0000000a060b7221 */ /* 0x000fe20000000000 */
[----:B------:R-:W-:-:S03]  /*0260*/  FSETP.GEU.AND P1, PT, R10, -R6, PT ;  /* 0x800000060a00720b */ /* 0x000fc60003f2e000 */
[----:B------:R-:W-:Y:S02]  /*0270*/  FSEL R7, R7, RZ, P3 ;  /* 0x000000ff07077208 */ /* 0x000fe40001800000 */
[----:B------:R-:W-:Y:S02]  /*0280*/  FSEL R11, R11, RZ, P1 ;  /* 0x000000ff0b0b7208 */ /* 0x000fe40000800000 */
[----:B------:R-:W-:Y:S02]  /*0290*/  FSETP.GTU.AND P4, PT, R7, RZ, PT ;  /* 0x000000ff0700720b */ /* 0x000fe40003f8c000 */
[----:B------:R-:W-:Y:S02]  /*02a0*/  FSETP.GTU.AND P3, PT, R11, RZ, PT ;  /* 0x000000ff0b00720b */ /* 0x000fe40003f6c000 */
[----:B-1----:R-:W-:Y:S02]  /*02b0*/  SEL R2, RZ, 0x1, P4 ;  /* 0x00000001ff027807 */ /* 0x002fe40002000000 */
[----:B------:R-:W-:Y:S01]  /*02c0*/  SEL R3, RZ, 0x1, P3 ;  /* 0x00000001ff037807 */ /* 0x000fe20001800000 */
[----:B------:R-:W-:Y:S01]  /*02d0*/  FADD R6, R4, R8 ;  /* 0x0000000804067221 */ /* 0x000fe20000000000 */
[----:B------:R-:W-:Y:S01]  /*02e0*/  FSETP.GEU.AND P2, PT, R9, -R5, PT ;  /* 0x800000050900720b */ /* 0x000fe20003f4e000 */
[----:B------:R-:W-:Y:S01]  /*02f0*/  FADD R5, R5, R9 ;  /* 0x0000000905057221 */ /* 0x000fe20000000000 */
[----:B------:R-:W-:-:S02]  /*0300*/  FSETP.GEU.AND P1, PT, R8, -R4, PT ;  /* 0x800000040800720b */ /* 0x000fc40003f2e000 */
[----:B------:R-:W-:Y:S01]  /*0310*/  PRMT R4, R3, 0x3340, R2 ;  /* 0x0000334003047816 */ /* 0x000fe20000000002 */
[----:B--2---:R-:W-:Y:S01]  /*0320*/  FADD R2, R12, R16 ;  /* 0x000000100c027221 */ /* 0x004fe20000000000 */
[----:B------:R-:W-:Y:S01]  /*0330*/  FSETP.GEU.AND P6, PT, R19, -R15, PT ;  /* 0x8000000f1300720b */ /* 0x000fe20003fce000 */
[----:B------:R-:W-:Y:S01]  /*0340*/  FADD R15, R15, R19 ;  /* 0x000000130f0f7221 */ /* 0x000fe20000000000 */
[----:B------:R-:W-:Y:S01]  /*0350*/  FSETP.GEU.AND P5, PT, R18, -R14, PT ;  /* 0x8000000e1200720b */ /* 0x000fe20003fae000 */
[----:B------:R-:W-:Y:S01]  /*0360*/  FADD R14, R14, R18 ;  /* 0x000000120e0e7221 */ /* 0x000fe20000000000 */
[----:B------:R-:W-:Y:S01]  /*0370*/  FSETP.GEU.AND P4, PT, R17, -R13, PT ;  /* 0x8000000d1100720b */ /* 0x000fe20003f8e000 */
[----:B------:R-:W-:Y:S01]  /*0380*/  FADD R13, R13, R17 ;  /* 0x000000110d0d7221 */ /* 0x000fe20000000000 */
[----:B------:R-:W-:Y:S02]  /*0390*/  FSETP.GEU.AND P3, PT, R16, -R12, PT ;  /* 0x8000000c1000720b */ /* 0x000fe40003f6e000 */
[----:B------:R-:W-:-:S02]  /*03a0*/  FSEL R5, R5, RZ, P2 ;  /* 0x000000ff05057208 */ /* 0x000fc40001000000 */
[----:B------:R-:W-:Y:S02]  /*03b0*/  FSEL R6, R6, RZ, P1 ;  /* 0x000000ff06067208 */ /* 0x000fe40000800000 */
[----:B------:R-:W-:Y:S02]  /*03c0*/  FSEL R2, R2, RZ, P3 ;  /* 0x000000ff02027208 */ /* 0x000fe40001800000 */
[----:B------:R-:W-:Y:S02]  /*03d0*/  FSETP.GTU.AND P2, PT, R5, RZ, PT ;  /* 0x000000ff0500720b */ /* 0x000fe40003f4c000 */
[----:B------:R-:W-:Y:S02]  /*03e0*/  FSETP.GTU.AND P1, PT, R6, RZ, PT ;  /* 0x000000ff0600720b */ /* 0x000fe40003f2c000 */
[----:B------:R-:W-:Y:S02]  /*03f0*/  FSEL R15, R15, RZ, P6 ;  /* 0x000000ff0f0f7208 */ /* 0x000fe40003000000 */
[----:B------:R-:W-:-:S02]  /*0400*/  FSEL R14, R14, RZ, P5 ;  /* 0x000000ff0e0e7208 */ /* 0x000fc40002800000 */
[----:B------:R-:W-:Y:S02]  /*0410*/  FSEL R13, R13, RZ, P4 ;  /* 0x000000ff0d0d7208 */ /* 0x000fe40002000000 */
[----:B------:R-:W-:Y:S02]  /*0420*/  FSETP.GTU.AND P3, PT, R2, RZ, PT ;  /* 0x000000ff0200720b */ /* 0x000fe40003f6c000 */
[----:B------:R-:W-:Y:S02]  /*0430*/  FSETP.GTU.AND P6, PT, R15, RZ, PT ;  /* 0x000000ff0f00720b */ /* 0x000fe40003fcc000 */
[----:B------:R-:W-:Y:S02]  /*0440*/  FSETP.GTU.AND P5, PT, R14, RZ, PT ;  /* 0x000000ff0e00720b */ /* 0x000fe40003fac000 */
[----:B------:R-:W-:Y:S02]  /*0450*/  FSETP.GTU.AND P4, PT, R13, RZ, PT ;  /* 0x000000ff0d00720b */ /* 0x000fe40003f8c000 */
[----:B------:R-:W-:-:S02]  /*0460*/  SEL R2, RZ, 0x1, P2 ;  /* 0x00000001ff027807 */ /* 0x000fc40001000000 */
[----:B------:R-:W-:Y:S02]  /*0470*/  SEL R3, RZ, 0x1, P1 ;  /* 0x00000001ff037807 */ /* 0x000fe40000800000 */
[----:B------:R-:W-:Y:S02]  /*0480*/  SEL R6, RZ, 0x1, P6 ;  /* 0x00000001ff067807 */ /* 0x000fe40003000000 */
[----:B------:R-:W-:Y:S02]  /*0490*/  SEL R7, RZ, 0x1, P5 ;  /* 0x00000001ff077807 */ /* 0x000fe40002800000 */
[----:B------:R-:W-:Y:S02]  /*04a0*/  SEL R8, RZ, 0x1, P4 ;  /* 0x00000001ff087807 */ /* 0x000fe40002000000 */
[----:B------:R-:W-:Y:S02]  /*04b0*/  SEL R9, RZ, 0x1, P3 ;  /* 0x00000001ff097807 */ /* 0x000fe40001800000 */
[----:B------:R-:W-:-:S02]  /*04c0*/  PRMT R5, R3, 0x3340, R2 ;  /* 0x0000334003057816 */ /* 0x000fc40000000002 */
[----:B------:R-:W-:Y:S02]  /*04d0*/  IADD3 R2, P1, R0, UR6, RZ ;  /* 0x0000000600027c10 */ /* 0x000fe4000ff3e0ff */
[----:B------:R-:W-:Y:S02]  /*04e0*/  PRMT R6, R7, 0x3340, R6 ;  /* 0x0000334007067816 */ /* 0x000fe40000000006 */
[----:B------:R-:W-:Y:S02]  /*04f0*/  PRMT R9, R9, 0x3340, R8 ;  /* 0x0000334009097816 */ /* 0x000fe40000000008 */
[----:B------:R-:W-:Y:S02]  /*0500*/  LEA.HI.X.SX32 R3, R0, UR7, 0x1, P1 ;  /* 0x0000000700037c11 */ /* 0x000fe400088f0eff */
[----:B------:R-:W-:Y:S02]  /*0510*/  PRMT R4, R5, 0x5410, R4 ;  /* 0x0000541005047816 */ /* 0x000fe40000000004 */
[----:B------:R-:W-:Y:S01]  /*0520*/  PRMT R5, R9, 0x5410, R6 ;  /* 0x0000541009057816 */ /* 0x000fe20000000006 */
[----:B------:R-:W-:Y:S06]  /*0530*/  @P0 EXIT ;  /* 0x000000000000094d */ /* 0x000fec0003800000 */
[----:B------:R-:W-:Y:S01]  /*0540*/  STG.E.64 desc[UR4][R2.64], R4 ;  /* 0x0000000402007986 */ /* 0x000fe2000c101b04 */
[----:B------:R-:W-:Y:S05]  /*0550*/  EXIT ;  /* 0x000000000000794d */ /* 0x000fea0003800000 */
.L_x_0:
[----:B------:R-:W-:-:S00]  /*0560*/  BRA `(.L_x_0) ;  /* 0xfffffffc00fc7947 */ /* 0x000fc0000383ffff */
[----:B------:R-:W-:-:S00]  /*0570*/  NOP ;  /* 0x0000000000007918 */ /* 0x000fc00000000000 */
        /* <DEDUP_REMOVED lines=8> */
.L_x_1:


//--------------------- .nv.constant0.triton_poi_fused_convolution_relu_threshold_backward_9 --------------------------
	.section	.nv.constant0.triton_poi_fused_convolution_relu_threshold_backward_9,"a",@progbits
	.sectionflags	@""
	.align	4
.nv.constant0.triton_poi_fused_convolution_relu_threshold_backward_9:
	.zero		556
